//
// Generated by NVIDIA NVVM Compiler
//
// Compiler Build ID: CL-36424714
// Cuda compilation tools, release 13.0, V13.0.88
// Based on NVVM 20.0.0
//

.version 9.0
.target sm_100
.address_size 64

	// .globl	_Z6warmupPfS_S_ii
.extern .func  (.param .b32 func_retval0) vprintf
(
	.param .b64 vprintf_param_0,
	.param .b64 vprintf_param_1
)
;
.global .align 1 .b8 $str[86] = {116, 104, 114, 101, 97, 100, 73, 100, 120, 58, 32, 40, 37, 100, 32, 37, 100, 32, 37, 100, 41, 32, 98, 108, 111, 99, 107, 73, 100, 120, 58, 32, 40, 37, 100, 32, 37, 100, 32, 37, 100, 41, 32, 32, 98, 108, 111, 99, 107, 68, 105, 109, 58, 32, 40, 37, 100, 32, 37, 100, 32, 37, 100, 41, 32, 103, 114, 105, 100, 68, 105, 109, 58, 32, 40, 37, 100, 32, 37, 100, 32, 37, 100, 41, 10};

.visible .entry _Z6warmupPfS_S_ii(
	.param .u64 .ptr .align 1 _Z6warmupPfS_S_ii_param_0,
	.param .u64 .ptr .align 1 _Z6warmupPfS_S_ii_param_1,
	.param .u64 .ptr .align 1 _Z6warmupPfS_S_ii_param_2,
	.param .u32 _Z6warmupPfS_S_ii_param_3,
	.param .u32 _Z6warmupPfS_S_ii_param_4
)
{
	.reg .pred 	%p<2>;
	.reg .b32 	%r<8>;
	.reg .b32 	%f<4>;
	.reg .b64 	%rd<12>;

	ld.param.u64 	%rd1, [_Z6warmupPfS_S_ii_param_0];
	ld.param.u64 	%rd2, [_Z6warmupPfS_S_ii_param_1];
	ld.param.u64 	%rd3, [_Z6warmupPfS_S_ii_param_2];
	ld.param.u32 	%r3, [_Z6warmupPfS_S_ii_param_3];
	ld.param.u32 	%r4, [_Z6warmupPfS_S_ii_param_4];
	mov.u32 	%r5, %ctaid.x;
	mov.u32 	%r6, %ntid.x;
	mov.u32 	%r7, %tid.x;
	mad.lo.s32 	%r1, %r5, %r6, %r7;
	add.s32 	%r2, %r4, %r1;
	setp.ge.s32 	%p1, %r2, %r3;
	@%p1 bra 	$L__BB0_2;
	cvta.to.global.u64 	%rd4, %rd1;
	cvta.to.global.u64 	%rd5, %rd2;
	cvta.to.global.u64 	%rd6, %rd3;
	mul.wide.s32 	%rd7, %r2, 4;
	add.s64 	%rd8, %rd4, %rd7;
	ld.global.f32 	%f1, [%rd8];
	add.s64 	%rd9, %rd5, %rd7;
	ld.global.f32 	%f2, [%rd9];
	add.f32 	%f3, %f1, %f2;
	mul.wide.s32 	%rd10, %r1, 4;
	add.s64 	%rd11, %rd6, %rd10;
	st.global.f32 	[%rd11], %f3;
$L__BB0_2:
	ret;

}
	// .globl	_Z20sumArraysOnGPUOffsetPfS_S_ibi
.visible .entry _Z20sumArraysOnGPUOffsetPfS_S_ibi(
	.param .u64 .ptr .align 1 _Z20sumArraysOnGPUOffsetPfS_S_ibi_param_0,
	.param .u64 .ptr .align 1 _Z20sumArraysOnGPUOffsetPfS_S_ibi_param_1,
	.param .u64 .ptr .align 1 _Z20sumArraysOnGPUOffsetPfS_S_ibi_param_2,
	.param .u32 _Z20sumArraysOnGPUOffsetPfS_S_ibi_param_3,
	.param .u8 _Z20sumArraysOnGPUOffsetPfS_S_ibi_param_4,
	.param .u32 _Z20sumArraysOnGPUOffsetPfS_S_ibi_param_5
)
{
	.local .align 16 .b8 	__local_depot1[48];
	.reg .b64 	%SP;
	.reg .b64 	%SPL;
	.reg .pred 	%p<3>;
	.reg .b16 	%rs<2>;
	.reg .b32 	%r<22>;
	.reg .b32 	%f<4>;
	.reg .b64 	%rd<16>;

	mov.u64 	%SPL, __local_depot1;
	cvta.local.u64 	%SP, %SPL;
	ld.param.u64 	%rd1, [_Z20sumArraysOnGPUOffsetPfS_S_ibi_param_0];
	ld.param.u64 	%rd2, [_Z20sumArraysOnGPUOffsetPfS_S_ibi_param_1];
	ld.param.u64 	%rd3, [_Z20sumArraysOnGPUOffsetPfS_S_ibi_param_2];
	ld.param.u32 	%r3, [_Z20sumArraysOnGPUOffsetPfS_S_ibi_param_3];
	ld.param.s8 	%rs1, [_Z20sumArraysOnGPUOffsetPfS_S_ibi_param_4];
	ld.param.u32 	%r4, [_Z20sumArraysOnGPUOffsetPfS_S_ibi_param_5];
	setp.eq.s16 	%p1, %rs1, 0;
	@%p1 bra 	$L__BB1_2;
	add.u64 	%rd4, %SP, 0;
	add.u64 	%rd5, %SPL, 0;
	mov.u32 	%r5, %tid.x;
	mov.u32 	%r6, %tid.y;
	mov.u32 	%r7, %tid.z;
	mov.u32 	%r8, %ctaid.x;
	mov.u32 	%r9, %ctaid.y;
	mov.u32 	%r10, %ctaid.z;
	mov.u32 	%r11, %ntid.x;
	mov.u32 	%r12, %ntid.y;
	mov.u32 	%r13, %ntid.z;
	mov.u32 	%r14, %nctaid.x;
	mov.u32 	%r15, %nctaid.y;
	mov.u32 	%r16, %nctaid.z;
	st.local.v4.u32 	[%rd5], {%r5, %r6, %r7, %r8};
	st.local.v4.u32 	[%rd5+16], {%r9, %r10, %r11, %r12};
	st.local.v4.u32 	[%rd5+32], {%r13, %r14, %r15, %r16};
	mov.u64 	%rd6, $str;
	cvta.global.u64 	%rd7, %rd6;
	{ // callseq 0, 0
	.param .b64 param0;
	st.param.b64 	[param0], %rd7;
	.param .b64 param1;
	st.param.b64 	[param1], %rd4;
	.param .b32 retval0;
	call.uni (retval0), 
	vprintf, 
	(
	param0, 
	param1
	);
	ld.param.b32 	%r17, [retval0];
	} // callseq 0
$L__BB1_2:
	mov.u32 	%r19, %ctaid.x;
	mov.u32 	%r20, %ntid.x;
	mov.u32 	%r21, %tid.x;
	mad.lo.s32 	%r1, %r19, %r20, %r21;
	add.s32 	%r2, %r4, %r1;
	setp.ge.s32 	%p2, %r2, %r3;
	@%p2 bra 	$L__BB1_4;
	cvta.to.global.u64 	%rd8, %rd1;
	mul.wide.s32 	%rd9, %r2, 4;
	add.s64 	%rd10, %rd8, %rd9;
	ld.global.f32 	%f1, [%rd10];
	cvta.to.global.u64 	%rd11, %rd2;
	add.s64 	%rd12, %rd11, %rd9;
	ld.global.f32 	%f2, [%rd12];
	add.f32 	%f3, %f1, %f2;
	cvta.to.global.u64 	%rd13, %rd3;
	mul.wide.s32 	%rd14, %r1, 4;
	add.s64 	%rd15, %rd13, %rd14;
	st.global.f32 	[%rd15], %f3;
$L__BB1_4:
	ret;

}


// ===== COMPILED SASS (sm_100) =====

	.target	sm_100

	.elftype	@"ET_EXEC"


//--------------------- .note.nv.tkinfo           --------------------------
	.section	.note.nv.tkinfo,"",@"SHT_NOTE"
	.sectionflags	@"SHF_NOTE_NV_TKINFO"
	.tkinfo
        /*0018*/ 	.word	0x00000002
        /*0030*/ 	.string	""
        /*0030*/ 	.string	"ptxas"
        /*0030*/ 	.string	"Cuda compilation tools, release 13.0, V13.0.88"
        /*0030*/ 	.string	"Build cuda_13.0.r13.0/compiler.36424714_0"
        /*0030*/ 	.string	"-arch sm_100 -m 64 "



//--------------------- .note.nv.cuinfo           --------------------------
	.section	.note.nv.cuinfo,"",@"SHT_NOTE"
	.sectionflags	@"SHF_NOTE_NV_CUINFO"
        /*0018*/ 	.short	0x0002
        /*001a*/ 	.short	0x0064
        /*001c*/ 	.short	0x0082
	.zero		2


//--------------------- .nv.info                  --------------------------
	.section	.nv.info,"",@"SHT_CUDA_INFO"
	.align	4


	//----- nvinfo : EIATTR_REGCOUNT
	.align		4
        /*0000*/ 	.byte	0x04, 0x2f
        /*0002*/ 	.short	(.L_2 - .L_1)
	.align		4
.L_1:
        /*0004*/ 	.word	index@(_Z6warmupPfS_S_ii)
        /*0008*/ 	.word	0x0000000c


	//----- nvinfo : EIATTR_FRAME_SIZE
	.align		4
.L_2:
        /*000c*/ 	.byte	0x04, 0x11
        /*000e*/ 	.short	(.L_4 - .L_3)
	.align		4
.L_3:
        /*0010*/ 	.word	index@(_Z6warmupPfS_S_ii)
        /*0014*/ 	.word	0x00000000


	//----- nvinfo : EIATTR_REGCOUNT
	.align		4
.L_4:
        /*0018*/ 	.byte	0x04, 0x2f
        /*001a*/ 	.short	(.L_6 - .L_5)
	.align		4
.L_5:
        /*001c*/ 	.word	index@(_Z20sumArraysOnGPUOffsetPfS_S_ibi)
        /*0020*/ 	.word	0x00000018


	//----- nvinfo : EIATTR_FRAME_SIZE
	.align		4
.L_6:
        /*0024*/ 	.byte	0x04, 0x11
        /*0026*/ 	.short	(.L_8 - .L_7)
	.align		4
.L_7:
        /*0028*/ 	.word	index@(_Z20sumArraysOnGPUOffsetPfS_S_ibi)
        /*002c*/ 	.word	0x00000030


	//----- nvinfo : EIATTR_MIN_STACK_SIZE
	.align		4
.L_8:
        /*0030*/ 	.byte	0x04, 0x12
        /*0032*/ 	.short	(.L_10 - .L_9)
	.align		4
.L_9:
        /*0034*/ 	.word	index@(_Z20sumArraysOnGPUOffsetPfS_S_ibi)
        /*0038*/ 	.word	0x00000030


	//----- nvinfo : EIATTR_MIN_STACK_SIZE
	.align		4
.L_10:
        /*003c*/ 	.byte	0x04, 0x12
        /*003e*/ 	.short	(.L_12 - .L_11)
	.align		4
.L_11:
        /*0040*/ 	.word	index@(_Z6warmupPfS_S_ii)
        /*0044*/ 	.word	0x00000000
.L_12:


//--------------------- .nv.compat                --------------------------
	.section	.nv.compat,"",@"SHT_CUDA_COMPAT_INFO"
	.align	4
        /*0000*/ 	.byte	0x02, 0x09, 0x00, 0x00, 0x02, 0x02, 0x01, 0x00, 0x02, 0x05, 0x05, 0x00, 0x03, 0x07, 0x01, 0x01
        /*0010*/ 	.byte	0x02, 0x03, 0x00, 0x00, 0x02, 0x06, 0x01, 0x00, 0x04, 0x0b, 0x08, 0x00, 0x09, 0x00, 0x00, 0x00
        /*0020*/ 	.byte	0x00, 0x00, 0x00, 0x00


//--------------------- .nv.info._Z20sumArraysOnGPUOffsetPfS_S_ibi --------------------------
	.section	.nv.info._Z20sumArraysOnGPUOffsetPfS_S_ibi,"",@"SHT_CUDA_INFO"
	.sectionflags	@""
	.align	4


	//----- nvinfo : EIATTR_CUDA_API_VERSION
	.align		4
        /*0000*/ 	.byte	0x04, 0x37
        /*0002*/ 	.short	(.L_14 - .L_13)
.L_13:
        /*0004*/ 	.word	0x00000082


	//----- nvinfo : EIATTR_KPARAM_INFO
	.align		4
.L_14:
        /*0008*/ 	.byte	0x04, 0x17
        /*000a*/ 	.short	(.L_16 - .L_15)
.L_15:
        /*000c*/ 	.word	0x00000000
        /*0010*/ 	.short	0x0005
        /*0012*/ 	.short	0x0020
        /*0014*/ 	.byte	0x00, 0xf0, 0x11, 0x00


	//----- nvinfo : EIATTR_KPARAM_INFO
	.align		4
.L_16:
        /*0018*/ 	.byte	0x04, 0x17
        /*001a*/ 	.short	(.L_18 - .L_17)
.L_17:
        /*001c*/ 	.word	0x00000000
        /*0020*/ 	.short	0x0004
        /*0022*/ 	.short	0x001c
        /*0024*/ 	.byte	0x00, 0xf0, 0x05, 0x00


	//----- nvinfo : EIATTR_KPARAM_INFO
	.align		4
.L_18:
        /*0028*/ 	.byte	0x04, 0x17
        /*002a*/ 	.short	(.L_20 - .L_19)
.L_19:
        /*002c*/ 	.word	0x00000000
        /*0030*/ 	.short	0x0003
        /*0032*/ 	.short	0x0018
        /*0034*/ 	.byte	0x00, 0xf0, 0x11, 0x00


	//----- nvinfo : EIATTR_KPARAM_INFO
	.align		4
.L_20:
        /*0038*/ 	.byte	0x04, 0x17
        /*003a*/ 	.short	(.L_22 - .L_21)
.L_21:
        /*003c*/ 	.word	0x00000000
        /*0040*/ 	.short	0x0002
        /*0042*/ 	.short	0x0010
        /*0044*/ 	.byte	0x00, 0xf5, 0x21, 0x00


	//----- nvinfo : EIATTR_KPARAM_INFO
	.align		4
.L_22:
        /*0048*/ 	.byte	0x04, 0x17
        /*004a*/ 	.short	(.L_24 - .L_23)
.L_23:
        /*004c*/ 	.word	0x00000000
        /*0050*/ 	.short	0x0001
        /*0052*/ 	.short	0x0008
        /*0054*/ 	.byte	0x00, 0xf5, 0x21, 0x00


	//----- nvinfo : EIATTR_KPARAM_INFO
	.align		4
.L_24:
        /*0058*/ 	.byte	0x04, 0x17
        /*005a*/ 	.short	(.L_26 - .L_25)
.L_25:
        /*005c*/ 	.word	0x00000000
        /*0060*/ 	.short	0x0000
        /*0062*/ 	.short	0x0000
        /*0064*/ 	.byte	0x00, 0xf5, 0x21, 0x00


	//----- nvinfo : EIATTR_SPARSE_MMA_MASK
	.align		4
.L_26:
        /*0068*/ 	.byte	0x03, 0x50
        /*006a*/ 	.short	0x0000


	//----- nvinfo : EIATTR_MAXREG_COUNT
	.align		4
        /*006c*/ 	.byte	0x03, 0x1b
        /*006e*/ 	.short	0x00ff


	//----- nvinfo : EIATTR_EXTERNS
	.align		4
        /*0070*/ 	.byte	0x04, 0x0f
        /*0072*/ 	.short	(.L_28 - .L_27)


	//   ....[0]....
	.align		4
.L_27:
        /*0074*/ 	.word	index@(vprintf)


	//----- nvinfo : EIATTR_MERCURY_ISA_VERSION
	.align		4
.L_28:
        /*0078*/ 	.byte	0x03, 0x5f
        /*007a*/ 	.short	0x0101


	//----- nvinfo : EIATTR_VRC_CTA_INIT_COUNT
	.align		4
        /*007c*/ 	.byte	0x02, 0x4a
	.zero		1
	.zero		1


	//----- nvinfo : EIATTR_SYSCALL_OFFSETS
	.align		4
        /*0080*/ 	.byte	0x04, 0x46
        /*0082*/ 	.short	(.L_30 - .L_29)


	//   ....[0]....
.L_29:
        /*0084*/ 	.word	0x000001f0


	//----- nvinfo : EIATTR_EXIT_INSTR_OFFSETS
	.align		4
.L_30:
        /*0088*/ 	.byte	0x04, 0x1c
        /*008a*/ 	.short	(.L_32 - .L_31)


	//   ....[0]....
.L_31:
        /*008c*/ 	.word	0x00000280


	//   ....[1]....
        /*0090*/ 	.word	0x00000340


	//----- nvinfo : EIATTR_CRS_STACK_SIZE
	.align		4
.L_32:
        /*0094*/ 	.byte	0x04, 0x1e
        /*0096*/ 	.short	(.L_34 - .L_33)
.L_33:
        /*0098*/ 	.word	0x00000000


	//----- nvinfo : EIATTR_CBANK_PARAM_SIZE
	.align		4
.L_34:
        /*009c*/ 	.byte	0x03, 0x19
        /*009e*/ 	.short	0x0024


	//----- nvinfo : EIATTR_PARAM_CBANK
	.align		4
        /*00a0*/ 	.byte	0x04, 0x0a
        /*00a2*/ 	.short	(.L_36 - .L_35)
	.align		4
.L_35:
        /*00a4*/ 	.word	index@(.nv.constant0._Z20sumArraysOnGPUOffsetPfS_S_ibi)
        /*00a8*/ 	.short	0x0380
        /*00aa*/ 	.short	0x0024


	//----- nvinfo : EIATTR_SW_WAR
	.align		4
.L_36:
        /*00ac*/ 	.byte	0x04, 0x36
        /*00ae*/ 	.short	(.L_38 - .L_37)
.L_37:
        /*00b0*/ 	.word	0x00000008
.L_38:


//--------------------- .nv.info._Z6warmupPfS_S_ii --------------------------
	.section	.nv.info._Z6warmupPfS_S_ii,"",@"SHT_CUDA_INFO"
	.sectionflags	@""
	.align	4


	//----- nvinfo : EIATTR_CUDA_API_VERSION
	.align		4
        /*0000*/ 	.byte	0x04, 0x37
        /*0002*/ 	.short	(.L_40 - .L_39)
.L_39:
        /*0004*/ 	.word	0x00000082


	//----- nvinfo : EIATTR_KPARAM_INFO
	.align		4
.L_40:
        /*0008*/ 	.byte	0x04, 0x17
        /*000a*/ 	.short	(.L_42 - .L_41)
.L_41:
        /*000c*/ 	.word	0x00000000
        /*0010*/ 	.short	0x0004
        /*0012*/ 	.short	0x001c
        /*0014*/ 	.byte	0x00, 0xf0, 0x11, 0x00


	//----- nvinfo : EIATTR_KPARAM_INFO
	.align		4
.L_42:
        /*0018*/ 	.byte	0x04, 0x17
        /*001a*/ 	.short	(.L_44 - .L_43)
.L_43:
        /*001c*/ 	.word	0x00000000
        /*0020*/ 	.short	0x0003
        /*0022*/ 	.short	0x0018
        /*0024*/ 	.byte	0x00, 0xf0, 0x11, 0x00


	//----- nvinfo : EIATTR_KPARAM_INFO
	.align		4
.L_44:
        /*0028*/ 	.byte	0x04, 0x17
        /*002a*/ 	.short	(.L_46 - .L_45)
.L_45:
        /*002c*/ 	.word	0x00000000
        /*0030*/ 	.short	0x0002
        /*0032*/ 	.short	0x0010
        /*0034*/ 	.byte	0x00, 0xf5, 0x21, 0x00


	//----- nvinfo : EIATTR_KPARAM_INFO
	.align		4
.L_46:
        /*0038*/ 	.byte	0x04, 0x17
        /*003a*/ 	.short	(.L_48 - .L_47)
.L_47:
        /*003c*/ 	.word	0x00000000
        /*0040*/ 	.short	0x0001
        /*0042*/ 	.short	0x0008
        /*0044*/ 	.byte	0x00, 0xf5, 0x21, 0x00


	//----- nvinfo : EIATTR_KPARAM_INFO
	.align		4
.L_48:
        /*0048*/ 	.byte	0x04, 0x17
        /*004a*/ 	.short	(.L_50 - .L_49)
.L_49:
        /*004c*/ 	.word	0x00000000
        /*0050*/ 	.short	0x0000
        /*0052*/ 	.short	0x0000
        /*0054*/ 	.byte	0x00, 0xf5, 0x21, 0x00


	//----- nvinfo : EIATTR_SPARSE_MMA_MASK
	.align		4
.L_50:
        /*0058*/ 	.byte	0x03, 0x50
        /*005a*/ 	.short	0x0000


	//----- nvinfo : EIATTR_MAXREG_COUNT
	.align		4
        /*005c*/ 	.byte	0x03, 0x1b
        /*005e*/ 	.short	0x00ff


	//----- nvinfo : EIATTR_MERCURY_ISA_VERSION
	.align		4
        /*0060*/ 	.byte	0x03, 0x5f
        /*0062*/ 	.short	0x0101


	//----- nvinfo : EIATTR_VRC_CTA_INIT_COUNT
	.align		4
        /*0064*/ 	.byte	0x02, 0x4a
	.zero		1
	.zero		1


	//----- nvinfo : EIATTR_EXIT_INSTR_OFFSETS
	.align		4
        /*0068*/ 	.byte	0x04, 0x1c
        /*006a*/ 	.short	(.L_52 - .L_51)


	//   ....[0]....
.L_51:
        /*006c*/ 	.word	0x00000080


	//   ....[1]....
        /*0070*/ 	.word	0x00000140


	//----- nvinfo : EIATTR_CBANK_PARAM_SIZE
	.align		4
.L_52:
        /*0074*/ 	.byte	0x03, 0x19
        /*0076*/ 	.short	0x0020


	//----- nvinfo : EIATTR_PARAM_CBANK
	.align		4
        /*0078*/ 	.byte	0x04, 0x0a
        /*007a*/ 	.short	(.L_54 - .L_53)
	.align		4
.L_53:
        /*007c*/ 	.word	index@(.nv.constant0._Z6warmupPfS_S_ii)
        /*0080*/ 	.short	0x0380
        /*0082*/ 	.short	0x0020


	//----- nvinfo : EIATTR_SW_WAR
	.align		4
.L_54:
        /*0084*/ 	.byte	0x04, 0x36
        /*0086*/ 	.short	(.L_56 - .L_55)
.L_55:
        /*0088*/ 	.word	0x00000008
.L_56:


//--------------------- .nv.callgraph             --------------------------
	.section	.nv.callgraph,"",@"SHT_CUDA_CALLGRAPH"
	.align	4
	.sectionentsize	8
	.align		4
        /*0000*/ 	.word	0x00000000
	.align		4
        /*0004*/ 	.word	0xffffffff
	.align		4
        /*0008*/ 	.word	index@(_Z20sumArraysOnGPUOffsetPfS_S_ibi)
	.align		4
        /*000c*/ 	.word	index@(vprintf)
	.align		4
        /*0010*/ 	.word	0x00000000
	.align		4
        /*0014*/ 	.word	0xfffffffe
	.align		4
        /*0018*/ 	.word	0x00000000
	.align		4
        /*001c*/ 	.word	0xfffffffd
	.align		4
        /*0020*/ 	.word	0x00000000
	.align		4
        /*0024*/ 	.word	0xfffffffc


//--------------------- .nv.constant4             --------------------------
	.section	.nv.constant4,"a",@progbits
	.align	8
	.align		8
.nv.constant4:
        /*0000*/ 	.dword	vprintf
	.align		8
        /*0008*/ 	.dword	$str


//--------------------- .text._Z20sumArraysOnGPUOffsetPfS_S_ibi --------------------------
	.section	.text._Z20sumArraysOnGPUOffsetPfS_S_ibi,"ax",@progbits
	.align	128
        .global         _Z20sumArraysOnGPUOffsetPfS_S_ibi
        .type           _Z20sumArraysOnGPUOffsetPfS_S_ibi,@function
        .size           _Z20sumArraysOnGPUOffsetPfS_S_ibi,(.L_x_3 - _Z20sumArraysOnGPUOffsetPfS_S_ibi)
        .other          _Z20sumArraysOnGPUOffsetPfS_S_ibi,@"STO_CUDA_ENTRY STV_DEFAULT"
_Z20sumArraysOnGPUOffsetPfS_S_ibi:
.text._Z20sumArraysOnGPUOffsetPfS_S_ibi:
[----:B------:R-:W0:Y:S01]  /*0000*/  LDC R1, c[0x0][0x37c] ;  /* 0x0000df00ff017b82 */ /* 0x000e220000000800 */
[----:B------:R-:W1:Y:S01]  /*0010*/  LDCU.U8 UR4, c[0x0][0x39c] ;  /* 0x00007380ff0477ac */ /* 0x000e620008000000 */
[----:B0-----:R-:W-:Y:S01]  /*0020*/  IADD3 R1, PT, PT, R1, -0x30, RZ ;  /* 0xffffffd001017810 */ /* 0x001fe20007ffe0ff */
[----:B------:R-:W0:Y:S01]  /*0030*/  LDCU UR5, c[0x0][0x2f8] ;  /* 0x00005f00ff0577ac */ /* 0x000e220008000800 */
[----:B------:R-:W2:Y:S01]  /*0040*/  LDCU UR6, c[0x0][0x2fc] ;  /* 0x00005f80ff0677ac */ /* 0x000ea20008000800 */
[----:B-1----:R-:W-:-:S04]  /*0050*/  UPRMT UR4, UR4, 0x8880, URZ ;  /* 0x0000888004047896 */ /* 0x002fc800080000ff */
[----:B------:R-:W-:Y:S01]  /*0060*/  UISETP.NE.AND UP0, UPT, UR4, URZ, UPT ;  /* 0x000000ff0400728c */ /* 0x000fe2000bf05270 */
[----:B0-----:R-:W-:-:S04]  /*0070*/  IADD3 R6, P0, PT, R1, UR5, RZ ;  /* 0x0000000501067c10 */ /* 0x001fc8000ff1e0ff */
[----:B--2---:R-:W-:-:S04]  /*0080*/  IADD3.X R7, PT, PT, RZ, UR6, RZ, P0, !PT ;  /* 0x00000006ff077c10 */ /* 0x004fc800087fe4ff */
[----:B------:R-:W-:Y:S05]  /*0090*/  BRA.U !UP0, `(.L_x_0) ;  /* 0x0000000108587547 */ /* 0x000fea000b800000 */
[----:B------:R-:W0:Y:S01]  /*00a0*/  S2R R8, SR_TID.X ;  /* 0x0000000000087919 */ /* 0x000e220000002100 */
[----:B------:R-:W1:Y:S01]  /*00b0*/  LDC R14, c[0x0][0x360] ;  /* 0x0000d800ff0e7b82 */ /* 0x000e620000000800 */
[----:B------:R-:W-:Y:S01]  /*00c0*/  MOV R0, 0x0 ;  /* 0x0000000000007802 */ /* 0x000fe20000000f00 */
[----:B------:R-:W2:Y:S01]  /*00d0*/  LDCU.64 UR4, c[0x4][0x8] ;  /* 0x01000100ff0477ac */ /* 0x000ea20008000a00 */
[----:B------:R-:W0:Y:S01]  /*00e0*/  S2R R9, SR_TID.Y ;  /* 0x0000000000097919 */ /* 0x000e220000002200 */
[----:B------:R-:W0:Y:S04]  /*00f0*/  S2R R10, SR_TID.Z ;  /* 0x00000000000a7919 */ /* 0x000e280000002300 */
[----:B------:R-:W1:Y:S01]  /*0100*/  LDC R15, c[0x0][0x364] ;  /* 0x0000d900ff0f7b82 */ /* 0x000e620000000800 */
[----:B------:R-:W0:Y:S01]  /*0110*/  S2R R11, SR_CTAID.X ;  /* 0x00000000000b7919 */ /* 0x000e220000002500 */
[----:B------:R-:W1:Y:S06]  /*0120*/  S2R R12, SR_CTAID.Y ;  /* 0x00000000000c7919 */ /* 0x000e6c0000002600 */
[----:B------:R-:W3:Y:S01]  /*0130*/  LDC R16, c[0x0][0x368] ;  /* 0x0000da00ff107b82 */ /* 0x000ee20000000800 */
[----:B------:R-:W1:Y:S01]  /*0140*/  S2R R13, SR_CTAID.Z ;  /* 0x00000000000d7919 */ /* 0x000e620000002700 */
[----:B--2---:R-:W-:Y:S01]  /*0150*/  IMAD.U32 R4, RZ, RZ, UR4 ;  /* 0x00000004ff047e24 */ /* 0x004fe2000f8e00ff */
[----:B------:R-:W-:-:S05]  /*0160*/  MOV R5, UR5 ;  /* 0x0000000500057c02 */ /* 0x000fca0008000f00 */
[----:B------:R-:W3:Y:S08]  /*0170*/  LDC R17, c[0x0][0x370] ;  /* 0x0000dc00ff117b82 */ /* 0x000ef00000000800 */
[----:B------:R-:W3:Y:S08]  /*0180*/  LDC R18, c[0x0][0x374] ;  /* 0x0000dd00ff127b82 */ /* 0x000ef00000000800 */
[----:B------:R-:W3:Y:S01]  /*0190*/  LDC R19, c[0x0][0x378] ;  /* 0x0000de00ff137b82 */ /* 0x000ee20000000800 */
[----:B0-----:R0:W-:Y:S07]  /*01a0*/  STL.128 [R1], R8 ;  /* 0x0000000801007387 */ /* 0x0011ee0000100c00 */
[----:B------:R0:W2:Y:S01]  /*01b0*/  LDC.64 R2, c[0x4][R0] ;  /* 0x0100000000027b82 */ /* 0x0000a20000000a00 */
[----:B-1----:R0:W-:Y:S04]  /*01c0*/  STL.128 [R1+0x10], R12 ;  /* 0x0000100c01007387 */ /* 0x0021e80000100c00 */
[----:B---3--:R0:W-:Y:S02]  /*01d0*/  STL.128 [R1+0x20], R16 ;  /* 0x0000201001007387 */ /* 0x0081e40000100c00 */
[----:B------:R-:W-:-:S07]  /*01e0*/  LEPC R20, `(.L_x_0) ;  /* 0x000000001014794e */ /* 0x000fce0000000000 */
[----:B0-2---:R-:W-:Y:S05]  /*01f0*/  CALL.ABS.NOINC R2 ;  /* 0x0000000002007343 */ /* 0x005fea0003c00000 */
.L_x_0:
[----:B------:R-:W0:Y:S01]  /*0200*/  S2R R0, SR_TID.X ;  /* 0x0000000000007919 */ /* 0x000e220000002100 */
[----:B------:R-:W0:Y:S01]  /*0210*/  S2UR UR6, SR_CTAID.X ;  /* 0x00000000000679c3 */ /* 0x000e220000002500 */
[----:B------:R-:W1:Y:S01]  /*0220*/  LDCU UR4, c[0x0][0x3a0] ;  /* 0x00007400ff0477ac */ /* 0x000e620008000800 */
[----:B------:R-:W2:Y:S06]  /*0230*/  LDCU UR5, c[0x0][0x398] ;  /* 0x00007300ff0577ac */ /* 0x000eac0008000800 */
[----:B------:R-:W0:Y:S02]  /*0240*/  LDC R9, c[0x0][0x360] ;  /* 0x0000d800ff097b82 */ /* 0x000e240000000800 */
[----:B0-----:R-:W-:-:S04]  /*0250*/  IMAD R9, R9, UR6, R0 ;  /* 0x0000000609097c24 */ /* 0x001fc8000f8e0200 */
[----:B-1----:R-:W-:-:S05]  /*0260*/  VIADD R7, R9, UR4 ;  /* 0x0000000409077c36 */ /* 0x002fca0008000000 */
[----:B--2---:R-:W-:-:S13]  /*0270*/  ISETP.GE.AND P0, PT, R7, UR5, PT ;  /* 0x0000000507007c0c */ /* 0x004fda000bf06270 */
[----:B------:R-:W-:Y:S05]  /*0280*/  @P0 EXIT ;  /* 0x000000000000094d */ /* 0x000fea0003800000 */
[----:B------:R-:W0:Y:S01]  /*0290*/  LDC.64 R2, c[0x0][0x380] ;  /* 0x0000e000ff027b82 */ /* 0x000e220000000a00 */
[----:B------:R-:W1:Y:S07]  /*02a0*/  LDCU.64 UR4, c[0x0][0x358] ;  /* 0x00006b00ff0477ac */ /* 0x000e6e0008000a00 */
[----:B------:R-:W2:Y:S01]  /*02b0*/  LDC.64 R4, c[0x0][0x388] ;  /* 0x0000e200ff047b82 */ /* 0x000ea20000000a00 */
[----:B0-----:R-:W-:-:S06]  /*02c0*/  IMAD.WIDE R2, R7, 0x4, R2 ;  /* 0x0000000407027825 */ /* 0x001fcc00078e0202 */
[----:B-1----:R-:W3:Y:S01]  /*02d0*/  LDG.E R2, desc[UR4][R2.64] ;  /* 0x0000000402027981 */ /* 0x002ee2000c1e1900 */
[----:B--2---:R-:W-:Y:S02]  /*02e0*/  IMAD.WIDE R4, R7, 0x4, R4 ;  /* 0x0000000407047825 */ /* 0x004fe400078e0204 */
[----:B------:R-:W0:Y:S04]  /*02f0*/  LDC.64 R6, c[0x0][0x390] ;  /* 0x0000e400ff067b82 */ /* 0x000e280000000a00 */
[----:B------:R-:W3:Y:S01]  /*0300*/  LDG.E R5, desc[UR4][R4.64] ;  /* 0x0000000404057981 */ /* 0x000ee2000c1e1900 */
[----:B0-----:R-:W-:-:S04]  /*0310*/  IMAD.WIDE R6, R9, 0x4, R6 ;  /* 0x0000000409067825 */ /* 0x001fc800078e0206 */
[----:B---3--:R-:W-:-:S05]  /*0320*/  FADD R9, R2, R5 ;  /* 0x0000000502097221 */ /* 0x008fca0000000000 */
[----:B------:R-:W-:Y:S01]  /*0330*/  STG.E desc[UR4][R6.64], R9 ;  /* 0x0000000906007986 */ /* 0x000fe2000c101904 */
[----:B------:R-:W-:Y:S05]  /*0340*/  EXIT ;  /* 0x000000000000794d */ /* 0x000fea0003800000 */
.L_x_1:
[----:B------:R-:W-:-:S00]  /*0350*/  BRA `(.L_x_1) ;  /* 0xfffffffc00fc7947 */ /* 0x000fc0000383ffff */
[----:B------:R-:W-:-:S00]  /*0360*/  NOP ;  /* 0x0000000000007918 */ /* 0x000fc00000000000 */
        /* <DEDUP_REMOVED lines=9> */
.L_x_3:


//--------------------- .text._Z6warmupPfS_S_ii   --------------------------
	.section	.text._Z6warmupPfS_S_ii,"ax",@progbits
	.align	128
        .global         _Z6warmupPfS_S_ii
        .type           _Z6warmupPfS_S_ii,@function
        .size           _Z6warmupPfS_S_ii,(.L_x_4 - _Z6warmupPfS_S_ii)
        .other          _Z6warmupPfS_S_ii,@"STO_CUDA_ENTRY STV_DEFAULT"
_Z6warmupPfS_S_ii:
.text._Z6warmupPfS_S_ii:
[----:B------:R-:W-:Y:S01]  /*0000*/  LDC R1, c[0x0][0x37c] ;  /* 0x0000df00ff017b82 */ /* 0x000fe20000000800 */
[----:B------:R-:W0:Y:S07]  /*0010*/  S2R R0, SR_TID.X ;  /* 0x0000000000007919 */ /* 0x000e2e0000002100 */
[----:B------:R-:W0:Y:S01]  /*0020*/  S2UR UR4, SR_CTAID.X ;  /* 0x00000000000479c3 */ /* 0x000e220000002500 */
[----:B------:R-:W1:Y:S07]  /*0030*/  LDCU.64 UR6, c[0x0][0x398] ;  /* 0x00007300ff0677ac */ /* 0x000e6e0008000a00 */
[----:B------:R-:W0:Y:S02]  /*0040*/  LDC R9, c[0x0][0x360] ;  /* 0x0000d800ff097b82 */ /* 0x000e240000000800 */
[----:B0-----:R-:W-:-:S05]  /*0050*/  IMAD R9, R9, UR4, R0 ;  /* 0x0000000409097c24 */ /* 0x001fca000f8e0200 */
[----:B-1----:R-:W-:-:S04]  /*0060*/  IADD3 R7, PT, PT, R9, UR7, RZ ;  /* 0x0000000709077c10 */ /* 0x002fc8000fffe0ff */
[----:B------:R-:W-:-:S13]  /*0070*/  ISETP.GE.AND P0, PT, R7, UR6, PT ;  /* 0x0000000607007c0c */ /* 0x000fda000bf06270 */
        /* <DEDUP_REMOVED lines=13> */
.L_x_2:
        /* <DEDUP_REMOVED lines=11> */
.L_x_4:


//--------------------- .nv.global.init           --------------------------
	.section	.nv.global.init,"aw",@progbits
.nv.global.init:
	.type		$str,@object
	.size		$str,(.L_0 - $str)
$str:
        /*0000*/ 	.byte	0x74, 0x68, 0x72, 0x65, 0x61, 0x64, 0x49, 0x64, 0x78, 0x3a, 0x20, 0x28, 0x25, 0x64, 0x20, 0x25
        /*0010*/ 	.byte	0x64, 0x20, 0x25, 0x64, 0x29, 0x20, 0x62, 0x6c, 0x6f, 0x63, 0x6b, 0x49, 0x64, 0x78, 0x3a, 0x20
        /*0020*/ 	.byte	0x28, 0x25, 0x64, 0x20, 0x25, 0x64, 0x20, 0x25, 0x64, 0x29, 0x20, 0x20, 0x62, 0x6c, 0x6f, 0x63
        /*0030*/ 	.byte	0x6b, 0x44, 0x69, 0x6d, 0x3a, 0x20, 0x28, 0x25, 0x64, 0x20, 0x25, 0x64, 0x20, 0x25, 0x64, 0x29
        /*0040*/ 	.byte	0x20, 0x67, 0x72, 0x69, 0x64, 0x44, 0x69, 0x6d, 0x3a, 0x20, 0x28, 0x25, 0x64, 0x20, 0x25, 0x64
        /*0050*/ 	.byte	0x20, 0x25, 0x64, 0x29, 0x0a, 0x00
.L_0:


//--------------------- .nv.shared.reserved.0     --------------------------
	.section	.nv.shared.reserved.0,"aw",@nobits
	.weak		__nv_reservedSMEM_offset_0_alias
	.size		__nv_reservedSMEM_offset_0_alias, 0, 64
	.other		__nv_reservedSMEM_offset_0_alias,@"STO_CUDA_RESERVED_SHARED STV_DEFAULT"
__nv_reservedSMEM_offset_0_alias:
	.zero		0
	.zero		64


//--------------------- .nv.constant0._Z20sumArraysOnGPUOffsetPfS_S_ibi --------------------------
	.section	.nv.constant0._Z20sumArraysOnGPUOffsetPfS_S_ibi,"a",@progbits
	.sectionflags	@""
	.align	4
.nv.constant0._Z20sumArraysOnGPUOffsetPfS_S_ibi:
	.zero		932


//--------------------- .nv.constant0._Z6warmupPfS_S_ii --------------------------
	.section	.nv.constant0._Z6warmupPfS_S_ii,"a",@progbits
	.sectionflags	@""
	.align	4
.nv.constant0._Z6warmupPfS_S_ii:
	.zero		928


//--------------------- SYMBOLS --------------------------

	.type		.nv.reservedSmem.offset0,@object
	.size		.nv.reservedSmem.offset0,0x4
	.type		vprintf,@function
